//
// Generated by NVIDIA NVVM Compiler
//
// Compiler Build ID: CL-36424714
// Cuda compilation tools, release 13.0, V13.0.88
// Based on NVVM 20.0.0
//

.version 9.0
.target sm_100
.address_size 64

	// .globl	_Z20conv_tbc_int8_kernelPKaS0_S0_Pfiiiiiiii

.visible .entry _Z20conv_tbc_int8_kernelPKaS0_S0_Pfiiiiiiii(
	.param .u64 .ptr .align 1 _Z20conv_tbc_int8_kernelPKaS0_S0_Pfiiiiiiii_param_0,
	.param .u64 .ptr .align 1 _Z20conv_tbc_int8_kernelPKaS0_S0_Pfiiiiiiii_param_1,
	.param .u64 .ptr .align 1 _Z20conv_tbc_int8_kernelPKaS0_S0_Pfiiiiiiii_param_2,
	.param .u64 .ptr .align 1 _Z20conv_tbc_int8_kernelPKaS0_S0_Pfiiiiiiii_param_3,
	.param .u32 _Z20conv_tbc_int8_kernelPKaS0_S0_Pfiiiiiiii_param_4,
	.param .u32 _Z20conv_tbc_int8_kernelPKaS0_S0_Pfiiiiiiii_param_5,
	.param .u32 _Z20conv_tbc_int8_kernelPKaS0_S0_Pfiiiiiiii_param_6,
	.param .u32 _Z20conv_tbc_int8_kernelPKaS0_S0_Pfiiiiiiii_param_7,
	.param .u32 _Z20conv_tbc_int8_kernelPKaS0_S0_Pfiiiiiiii_param_8,
	.param .u32 _Z20conv_tbc_int8_kernelPKaS0_S0_Pfiiiiiiii_param_9,
	.param .u32 _Z20conv_tbc_int8_kernelPKaS0_S0_Pfiiiiiiii_param_10,
	.param .u32 _Z20conv_tbc_int8_kernelPKaS0_S0_Pfiiiiiiii_param_11
)
{
	.reg .pred 	%p<95>;
	.reg .b16 	%rs<32>;
	.reg .b32 	%r<106>;
	.reg .b32 	%f<90>;
	.reg .b64 	%rd<30>;

	ld.param.u64 	%rd11, [_Z20conv_tbc_int8_kernelPKaS0_S0_Pfiiiiiiii_param_0];
	ld.param.u64 	%rd12, [_Z20conv_tbc_int8_kernelPKaS0_S0_Pfiiiiiiii_param_1];
	ld.param.u64 	%rd10, [_Z20conv_tbc_int8_kernelPKaS0_S0_Pfiiiiiiii_param_3];
	ld.param.u32 	%r37, [_Z20conv_tbc_int8_kernelPKaS0_S0_Pfiiiiiiii_param_4];
	ld.param.u32 	%r30, [_Z20conv_tbc_int8_kernelPKaS0_S0_Pfiiiiiiii_param_5];
	ld.param.u32 	%r31, [_Z20conv_tbc_int8_kernelPKaS0_S0_Pfiiiiiiii_param_6];
	ld.param.u32 	%r38, [_Z20conv_tbc_int8_kernelPKaS0_S0_Pfiiiiiiii_param_7];
	ld.param.u32 	%r33, [_Z20conv_tbc_int8_kernelPKaS0_S0_Pfiiiiiiii_param_8];
	ld.param.u32 	%r34, [_Z20conv_tbc_int8_kernelPKaS0_S0_Pfiiiiiiii_param_9];
	ld.param.u32 	%r35, [_Z20conv_tbc_int8_kernelPKaS0_S0_Pfiiiiiiii_param_10];
	ld.param.u32 	%r36, [_Z20conv_tbc_int8_kernelPKaS0_S0_Pfiiiiiiii_param_11];
	cvta.to.global.u64 	%rd1, %rd12;
	cvta.to.global.u64 	%rd2, %rd11;
	mov.u32 	%r39, %ctaid.x;
	mov.u32 	%r40, %ntid.x;
	mov.u32 	%r41, %tid.x;
	mad.lo.s32 	%r1, %r39, %r40, %r41;
	mov.u32 	%r42, %ctaid.y;
	mov.u32 	%r43, %ntid.y;
	mov.u32 	%r44, %tid.y;
	mad.lo.s32 	%r45, %r42, %r43, %r44;
	mov.u32 	%r46, %ctaid.z;
	mov.u32 	%r47, %ntid.z;
	mov.u32 	%r48, %tid.z;
	mad.lo.s32 	%r3, %r46, %r47, %r48;
	setp.ge.s32 	%p2, %r1, %r37;
	setp.ge.s32 	%p3, %r45, %r38;
	or.pred  	%p4, %p2, %p3;
	setp.ge.s32 	%p5, %r3, %r33;
	or.pred  	%p6, %p4, %p5;
	mov.f32 	%f68, 0f00000000;
	@%p6 bra 	$L__BB0_48;
	setp.lt.s32 	%p7, %r30, 1;
	@%p7 bra 	$L__BB0_47;
	sub.s32 	%r4, %r3, %r36;
	min.s32 	%r49, %r34, %r35;
	setp.lt.s32 	%p8, %r49, 1;
	@%p8 bra 	$L__BB0_47;
	and.b32  	%r5, %r35, 7;
	and.b32  	%r6, %r35, 3;
	and.b32  	%r7, %r35, 2147483640;
	and.b32  	%r8, %r35, 1;
	mul.lo.s32 	%r9, %r34, %r31;
	mul.lo.s32 	%r10, %r30, %r1;
	sub.s32 	%r11, %r45, %r36;
	mov.f32 	%f68, 0f00000000;
	mov.b32 	%r100, 0;
$L__BB0_4:
	add.s32 	%r52, %r100, %r10;
	mul.lo.s32 	%r13, %r52, %r38;
	mov.b32 	%r101, 0;
$L__BB0_5:
	setp.lt.u32 	%p9, %r35, 8;
	add.s32 	%r54, %r11, %r101;
	setp.gt.s32 	%p10, %r54, -1;
	setp.lt.s32 	%p11, %r54, %r38;
	and.pred  	%p1, %p10, %p11;
	add.s32 	%r55, %r13, %r54;
	mul.lo.s32 	%r15, %r55, %r33;
	mad.lo.s32 	%r56, %r9, %r100, %r101;
	mul.lo.s32 	%r16, %r56, %r35;
	mov.b32 	%r104, 0;
	@%p9 bra 	$L__BB0_24;
	mov.b32 	%r102, 0;
$L__BB0_7:
	.pragma "nounroll";
	add.s32 	%r18, %r4, %r102;
	setp.gt.s32 	%p12, %r18, -1;
	setp.lt.s32 	%p13, %r18, %r33;
	and.pred  	%p14, %p12, %p13;
	and.pred  	%p15, %p1, %p14;
	add.s32 	%r58, %r18, %r15;
	cvt.s64.s32 	%rd13, %r58;
	add.s64 	%rd3, %rd2, %rd13;
	add.s32 	%r59, %r102, %r16;
	cvt.s64.s32 	%rd14, %r59;
	add.s64 	%rd4, %rd1, %rd14;
	not.pred 	%p16, %p15;
	@%p16 bra 	$L__BB0_9;
	ld.global.s8 	%rs1, [%rd3];
	ld.global.s8 	%rs2, [%rd4];
	mul.wide.s16 	%r60, %rs2, %rs1;
	cvt.rn.f32.s32 	%f45, %r60;
	add.f32 	%f68, %f68, %f45;
$L__BB0_9:
	add.s32 	%r61, %r18, 1;
	setp.gt.s32 	%p17, %r61, -1;
	setp.lt.s32 	%p18, %r61, %r33;
	and.pred  	%p19, %p17, %p18;
	and.pred  	%p20, %p1, %p19;
	not.pred 	%p21, %p20;
	@%p21 bra 	$L__BB0_11;
	ld.global.s8 	%rs3, [%rd3+1];
	ld.global.s8 	%rs4, [%rd4+1];
	mul.wide.s16 	%r62, %rs4, %rs3;
	cvt.rn.f32.s32 	%f46, %r62;
	add.f32 	%f68, %f68, %f46;
$L__BB0_11:
	add.s32 	%r63, %r18, 2;
	setp.gt.s32 	%p22, %r63, -1;
	setp.lt.s32 	%p23, %r63, %r33;
	and.pred  	%p24, %p22, %p23;
	and.pred  	%p25, %p1, %p24;
	not.pred 	%p26, %p25;
	@%p26 bra 	$L__BB0_13;
	ld.global.s8 	%rs5, [%rd3+2];
	ld.global.s8 	%rs6, [%rd4+2];
	mul.wide.s16 	%r64, %rs6, %rs5;
	cvt.rn.f32.s32 	%f47, %r64;
	add.f32 	%f68, %f68, %f47;
$L__BB0_13:
	add.s32 	%r65, %r18, 3;
	setp.gt.s32 	%p27, %r65, -1;
	setp.lt.s32 	%p28, %r65, %r33;
	and.pred  	%p29, %p27, %p28;
	and.pred  	%p30, %p1, %p29;
	not.pred 	%p31, %p30;
	@%p31 bra 	$L__BB0_15;
	ld.global.s8 	%rs7, [%rd3+3];
	ld.global.s8 	%rs8, [%rd4+3];
	mul.wide.s16 	%r66, %rs8, %rs7;
	cvt.rn.f32.s32 	%f48, %r66;
	add.f32 	%f68, %f68, %f48;
$L__BB0_15:
	add.s32 	%r67, %r18, 4;
	setp.gt.s32 	%p32, %r67, -1;
	setp.lt.s32 	%p33, %r67, %r33;
	and.pred  	%p34, %p32, %p33;
	and.pred  	%p35, %p1, %p34;
	not.pred 	%p36, %p35;
	@%p36 bra 	$L__BB0_17;
	ld.global.s8 	%rs9, [%rd3+4];
	ld.global.s8 	%rs10, [%rd4+4];
	mul.wide.s16 	%r68, %rs10, %rs9;
	cvt.rn.f32.s32 	%f49, %r68;
	add.f32 	%f68, %f68, %f49;
$L__BB0_17:
	add.s32 	%r69, %r18, 5;
	setp.gt.s32 	%p37, %r69, -1;
	setp.lt.s32 	%p38, %r69, %r33;
	and.pred  	%p39, %p37, %p38;
	and.pred  	%p40, %p1, %p39;
	not.pred 	%p41, %p40;
	@%p41 bra 	$L__BB0_19;
	ld.global.s8 	%rs11, [%rd3+5];
	ld.global.s8 	%rs12, [%rd4+5];
	mul.wide.s16 	%r70, %rs12, %rs11;
	cvt.rn.f32.s32 	%f50, %r70;
	add.f32 	%f68, %f68, %f50;
$L__BB0_19:
	add.s32 	%r71, %r18, 6;
	setp.gt.s32 	%p42, %r71, -1;
	setp.lt.s32 	%p43, %r71, %r33;
	and.pred  	%p44, %p42, %p43;
	and.pred  	%p45, %p1, %p44;
	not.pred 	%p46, %p45;
	@%p46 bra 	$L__BB0_21;
	ld.global.s8 	%rs13, [%rd3+6];
	ld.global.s8 	%rs14, [%rd4+6];
	mul.wide.s16 	%r72, %rs14, %rs13;
	cvt.rn.f32.s32 	%f51, %r72;
	add.f32 	%f68, %f68, %f51;
$L__BB0_21:
	add.s32 	%r73, %r18, 7;
	setp.gt.s32 	%p47, %r73, -1;
	setp.lt.s32 	%p48, %r73, %r33;
	and.pred  	%p49, %p47, %p48;
	and.pred  	%p50, %p1, %p49;
	not.pred 	%p51, %p50;
	@%p51 bra 	$L__BB0_23;
	ld.global.s8 	%rs15, [%rd3+7];
	ld.global.s8 	%rs16, [%rd4+7];
	mul.wide.s16 	%r74, %rs16, %rs15;
	cvt.rn.f32.s32 	%f52, %r74;
	add.f32 	%f68, %f68, %f52;
$L__BB0_23:
	add.s32 	%r102, %r102, 8;
	setp.ne.s32 	%p52, %r102, %r7;
	mov.u32 	%r104, %r7;
	@%p52 bra 	$L__BB0_7;
$L__BB0_24:
	setp.eq.s32 	%p53, %r5, 0;
	@%p53 bra 	$L__BB0_45;
	add.s32 	%r75, %r5, -1;
	setp.lt.u32 	%p54, %r75, 3;
	@%p54 bra 	$L__BB0_35;
	add.s32 	%r21, %r4, %r104;
	setp.gt.s32 	%p55, %r21, -1;
	setp.lt.s32 	%p56, %r21, %r33;
	and.pred  	%p57, %p55, %p56;
	and.pred  	%p58, %p1, %p57;
	add.s32 	%r76, %r21, %r15;
	cvt.s64.s32 	%rd15, %r76;
	add.s64 	%rd5, %rd2, %rd15;
	add.s32 	%r77, %r104, %r16;
	cvt.s64.s32 	%rd16, %r77;
	add.s64 	%rd6, %rd1, %rd16;
	not.pred 	%p59, %p58;
	@%p59 bra 	$L__BB0_28;
	ld.global.s8 	%rs17, [%rd5];
	ld.global.s8 	%rs18, [%rd6];
	mul.wide.s16 	%r78, %rs18, %rs17;
	cvt.rn.f32.s32 	%f54, %r78;
	add.f32 	%f68, %f68, %f54;
$L__BB0_28:
	add.s32 	%r79, %r21, 1;
	setp.gt.s32 	%p60, %r79, -1;
	setp.lt.s32 	%p61, %r79, %r33;
	and.pred  	%p62, %p60, %p61;
	and.pred  	%p63, %p1, %p62;
	not.pred 	%p64, %p63;
	@%p64 bra 	$L__BB0_30;
	ld.global.s8 	%rs19, [%rd5+1];
	ld.global.s8 	%rs20, [%rd6+1];
	mul.wide.s16 	%r80, %rs20, %rs19;
	cvt.rn.f32.s32 	%f55, %r80;
	add.f32 	%f68, %f68, %f55;
$L__BB0_30:
	add.s32 	%r81, %r21, 2;
	setp.gt.s32 	%p65, %r81, -1;
	setp.lt.s32 	%p66, %r81, %r33;
	and.pred  	%p67, %p65, %p66;
	and.pred  	%p68, %p1, %p67;
	not.pred 	%p69, %p68;
	@%p69 bra 	$L__BB0_32;
	ld.global.s8 	%rs21, [%rd5+2];
	ld.global.s8 	%rs22, [%rd6+2];
	mul.wide.s16 	%r82, %rs22, %rs21;
	cvt.rn.f32.s32 	%f56, %r82;
	add.f32 	%f68, %f68, %f56;
$L__BB0_32:
	add.s32 	%r83, %r21, 3;
	setp.gt.s32 	%p70, %r83, -1;
	setp.lt.s32 	%p71, %r83, %r33;
	and.pred  	%p72, %p70, %p71;
	and.pred  	%p73, %p1, %p72;
	not.pred 	%p74, %p73;
	@%p74 bra 	$L__BB0_34;
	ld.global.s8 	%rs23, [%rd5+3];
	ld.global.s8 	%rs24, [%rd6+3];
	mul.wide.s16 	%r84, %rs24, %rs23;
	cvt.rn.f32.s32 	%f57, %r84;
	add.f32 	%f68, %f68, %f57;
$L__BB0_34:
	add.s32 	%r104, %r104, 4;
$L__BB0_35:
	setp.eq.s32 	%p75, %r6, 0;
	@%p75 bra 	$L__BB0_45;
	setp.eq.s32 	%p76, %r6, 1;
	@%p76 bra 	$L__BB0_42;
	add.s32 	%r24, %r4, %r104;
	setp.gt.s32 	%p77, %r24, -1;
	setp.lt.s32 	%p78, %r24, %r33;
	and.pred  	%p79, %p77, %p78;
	and.pred  	%p80, %p1, %p79;
	add.s32 	%r85, %r24, %r15;
	cvt.s64.s32 	%rd17, %r85;
	add.s64 	%rd7, %rd2, %rd17;
	add.s32 	%r86, %r104, %r16;
	cvt.s64.s32 	%rd18, %r86;
	add.s64 	%rd8, %rd1, %rd18;
	not.pred 	%p81, %p80;
	@%p81 bra 	$L__BB0_39;
	ld.global.s8 	%rs25, [%rd7];
	ld.global.s8 	%rs26, [%rd8];
	mul.wide.s16 	%r87, %rs26, %rs25;
	cvt.rn.f32.s32 	%f59, %r87;
	add.f32 	%f68, %f68, %f59;
$L__BB0_39:
	add.s32 	%r88, %r24, 1;
	setp.gt.s32 	%p82, %r88, -1;
	setp.lt.s32 	%p83, %r88, %r33;
	and.pred  	%p84, %p82, %p83;
	and.pred  	%p85, %p1, %p84;
	not.pred 	%p86, %p85;
	@%p86 bra 	$L__BB0_41;
	ld.global.s8 	%rs27, [%rd7+1];
	ld.global.s8 	%rs28, [%rd8+1];
	mul.wide.s16 	%r89, %rs28, %rs27;
	cvt.rn.f32.s32 	%f60, %r89;
	add.f32 	%f68, %f68, %f60;
$L__BB0_41:
	add.s32 	%r104, %r104, 2;
$L__BB0_42:
	setp.eq.s32 	%p87, %r8, 0;
	@%p87 bra 	$L__BB0_45;
	add.s32 	%r27, %r4, %r104;
	setp.gt.s32 	%p88, %r27, -1;
	setp.lt.s32 	%p89, %r27, %r33;
	and.pred  	%p90, %p88, %p89;
	and.pred  	%p91, %p1, %p90;
	not.pred 	%p92, %p91;
	@%p92 bra 	$L__BB0_45;
	add.s32 	%r90, %r27, %r15;
	cvt.s64.s32 	%rd19, %r90;
	add.s64 	%rd20, %rd2, %rd19;
	ld.global.s8 	%rs29, [%rd20];
	add.s32 	%r91, %r104, %r16;
	cvt.s64.s32 	%rd21, %r91;
	add.s64 	%rd22, %rd1, %rd21;
	ld.global.s8 	%rs30, [%rd22];
	mul.wide.s16 	%r92, %rs30, %rs29;
	cvt.rn.f32.s32 	%f61, %r92;
	add.f32 	%f68, %f68, %f61;
$L__BB0_45:
	add.s32 	%r101, %r101, 1;
	setp.ne.s32 	%p93, %r101, %r34;
	@%p93 bra 	$L__BB0_5;
	add.s32 	%r100, %r100, 1;
	setp.ne.s32 	%p94, %r100, %r30;
	@%p94 bra 	$L__BB0_4;
$L__BB0_47:
	ld.param.u64 	%rd29, [_Z20conv_tbc_int8_kernelPKaS0_S0_Pfiiiiiiii_param_2];
	mul.lo.s32 	%r93, %r31, %r1;
	mul.lo.s32 	%r94, %r33, %r45;
	add.s32 	%r95, %r93, %r3;
	add.s32 	%r96, %r95, %r94;
	cvt.s64.s32 	%rd23, %r96;
	cvta.to.global.u64 	%rd24, %rd29;
	add.s64 	%rd25, %rd24, %rd23;
	ld.global.s8 	%rs31, [%rd25];
	cvt.rn.f32.s16 	%f62, %rs31;
	add.f32 	%f63, %f68, %f62;
	mul.lo.s32 	%r97, %r93, %r38;
	add.s32 	%r98, %r94, %r3;
	mad.lo.s32 	%r99, %r97, %r33, %r98;
	cvta.to.global.u64 	%rd26, %rd10;
	mul.wide.s32 	%rd27, %r99, 4;
	add.s64 	%rd28, %rd26, %rd27;
	st.global.f32 	[%rd28], %f63;
$L__BB0_48:
	ret;

}


// ===== COMPILED SASS (sm_100) =====

	.target	sm_100

	.elftype	@"ET_EXEC"


//--------------------- .note.nv.tkinfo           --------------------------
	.section	.note.nv.tkinfo,"",@"SHT_NOTE"
	.sectionflags	@"SHF_NOTE_NV_TKINFO"
	.tkinfo
        /*0018*/ 	.word	0x00000002
        /*0030*/ 	.string	""
        /*0030*/ 	.string	"ptxas"
        /*0030*/ 	.string	"Cuda compilation tools, release 13.0, V13.0.88"
        /*0030*/ 	.string	"Build cuda_13.0.r13.0/compiler.36424714_0"
        /*0030*/ 	.string	"-arch sm_100 -m 64 "



//--------------------- .note.nv.cuinfo           --------------------------
	.section	.note.nv.cuinfo,"",@"SHT_NOTE"
	.sectionflags	@"SHF_NOTE_NV_CUINFO"
        /*0018*/ 	.short	0x0002
        /*001a*/ 	.short	0x0064
        /*001c*/ 	.short	0x0082
	.zero		2


//--------------------- .nv.info                  --------------------------
	.section	.nv.info,"",@"SHT_CUDA_INFO"
	.align	4


	//----- nvinfo : EIATTR_REGCOUNT
	.align		4
        /*0000*/ 	.byte	0x04, 0x2f
        /*0002*/ 	.short	(.L_1 - .L_0)
	.align		4
.L_0:
        /*0004*/ 	.word	index@(_Z20conv_tbc_int8_kernelPKaS0_S0_Pfiiiiiiii)
        /*0008*/ 	.word	0x0000001b


	//----- nvinfo : EIATTR_FRAME_SIZE
	.align		4
.L_1:
        /*000c*/ 	.byte	0x04, 0x11
        /*000e*/ 	.short	(.L_3 - .L_2)
	.align		4
.L_2:
        /*0010*/ 	.word	index@(_Z20conv_tbc_int8_kernelPKaS0_S0_Pfiiiiiiii)
        /*0014*/ 	.word	0x00000000


	//----- nvinfo : EIATTR_MIN_STACK_SIZE
	.align		4
.L_3:
        /*0018*/ 	.byte	0x04, 0x12
        /*001a*/ 	.short	(.L_5 - .L_4)
	.align		4
.L_4:
        /*001c*/ 	.word	index@(_Z20conv_tbc_int8_kernelPKaS0_S0_Pfiiiiiiii)
        /*0020*/ 	.word	0x00000000
.L_5:


//--------------------- .nv.compat                --------------------------
	.section	.nv.compat,"",@"SHT_CUDA_COMPAT_INFO"
	.align	4
        /*0000*/ 	.byte	0x02, 0x09, 0x00, 0x00, 0x02, 0x02, 0x01, 0x00, 0x02, 0x05, 0x05, 0x00, 0x03, 0x07, 0x01, 0x01
        /*0010*/ 	.byte	0x02, 0x03, 0x00, 0x00, 0x02, 0x06, 0x01, 0x00, 0x04, 0x0b, 0x08, 0x00, 0x09, 0x00, 0x00, 0x00
        /*0020*/ 	.byte	0x00, 0x00, 0x00, 0x00


//--------------------- .nv.info._Z20conv_tbc_int8_kernelPKaS0_S0_Pfiiiiiiii --------------------------
	.section	.nv.info._Z20conv_tbc_int8_kernelPKaS0_S0_Pfiiiiiiii,"",@"SHT_CUDA_INFO"
	.sectionflags	@""
	.align	4


	//----- nvinfo : EIATTR_CUDA_API_VERSION
	.align		4
        /*0000*/ 	.byte	0x04, 0x37
        /*0002*/ 	.short	(.L_7 - .L_6)
.L_6:
        /*0004*/ 	.word	0x00000082


	//----- nvinfo : EIATTR_KPARAM_INFO
	.align		4
.L_7:
        /*0008*/ 	.byte	0x04, 0x17
        /*000a*/ 	.short	(.L_9 - .L_8)
.L_8:
        /*000c*/ 	.word	0x00000000
        /*0010*/ 	.short	0x000b
        /*0012*/ 	.short	0x003c
        /*0014*/ 	.byte	0x00, 0xf0, 0x11, 0x00


	//----- nvinfo : EIATTR_KPARAM_INFO
	.align		4
.L_9:
        /*0018*/ 	.byte	0x04, 0x17
        /*001a*/ 	.short	(.L_11 - .L_10)
.L_10:
        /*001c*/ 	.word	0x00000000
        /*0020*/ 	.short	0x000a
        /*0022*/ 	.short	0x0038
        /*0024*/ 	.byte	0x00, 0xf0, 0x11, 0x00


	//----- nvinfo : EIATTR_KPARAM_INFO
	.align		4
.L_11:
        /*0028*/ 	.byte	0x04, 0x17
        /*002a*/ 	.short	(.L_13 - .L_12)
.L_12:
        /*002c*/ 	.word	0x00000000
        /*0030*/ 	.short	0x0009
        /*0032*/ 	.short	0x0034
        /*0034*/ 	.byte	0x00, 0xf0, 0x11, 0x00


	//----- nvinfo : EIATTR_KPARAM_INFO
	.align		4
.L_13:
        /*0038*/ 	.byte	0x04, 0x17
        /*003a*/ 	.short	(.L_15 - .L_14)
.L_14:
        /*003c*/ 	.word	0x00000000
        /*0040*/ 	.short	0x0008
        /*0042*/ 	.short	0x0030
        /*0044*/ 	.byte	0x00, 0xf0, 0x11, 0x00


	//----- nvinfo : EIATTR_KPARAM_INFO
	.align		4
.L_15:
        /*0048*/ 	.byte	0x04, 0x17
        /*004a*/ 	.short	(.L_17 - .L_16)
.L_16:
        /*004c*/ 	.word	0x00000000
        /*0050*/ 	.short	0x0007
        /*0052*/ 	.short	0x002c
        /*0054*/ 	.byte	0x00, 0xf0, 0x11, 0x00


	//----- nvinfo : EIATTR_KPARAM_INFO
	.align		4
.L_17:
        /*0058*/ 	.byte	0x04, 0x17
        /*005a*/ 	.short	(.L_19 - .L_18)
.L_18:
        /*005c*/ 	.word	0x00000000
        /*0060*/ 	.short	0x0006
        /*0062*/ 	.short	0x0028
        /*0064*/ 	.byte	0x00, 0xf0, 0x11, 0x00


	//----- nvinfo : EIATTR_KPARAM_INFO
	.align		4
.L_19:
        /*0068*/ 	.byte	0x04, 0x17
        /*006a*/ 	.short	(.L_21 - .L_20)
.L_20:
        /*006c*/ 	.word	0x00000000
        /*0070*/ 	.short	0x0005
        /*0072*/ 	.short	0x0024
        /*0074*/ 	.byte	0x00, 0xf0, 0x11, 0x00


	//----- nvinfo : EIATTR_KPARAM_INFO
	.align		4
.L_21:
        /*0078*/ 	.byte	0x04, 0x17
        /*007a*/ 	.short	(.L_23 - .L_22)
.L_22:
        /*007c*/ 	.word	0x00000000
        /*0080*/ 	.short	0x0004
        /*0082*/ 	.short	0x0020
        /*0084*/ 	.byte	0x00, 0xf0, 0x11, 0x00


	//----- nvinfo : EIATTR_KPARAM_INFO
	.align		4
.L_23:
        /*0088*/ 	.byte	0x04, 0x17
        /*008a*/ 	.short	(.L_25 - .L_24)
.L_24:
        /*008c*/ 	.word	0x00000000
        /*0090*/ 	.short	0x0003
        /*0092*/ 	.short	0x0018
        /*0094*/ 	.byte	0x00, 0xf5, 0x21, 0x00


	//----- nvinfo : EIATTR_KPARAM_INFO
	.align		4
.L_25:
        /*0098*/ 	.byte	0x04, 0x17
        /*009a*/ 	.short	(.L_27 - .L_26)
.L_26:
        /*009c*/ 	.word	0x00000000
        /*00a0*/ 	.short	0x0002
        /*00a2*/ 	.short	0x0010
        /*00a4*/ 	.byte	0x00, 0xf5, 0x21, 0x00


	//----- nvinfo : EIATTR_KPARAM_INFO
	.align		4
.L_27:
        /*00a8*/ 	.byte	0x04, 0x17
        /*00aa*/ 	.short	(.L_29 - .L_28)
.L_28:
        /*00ac*/ 	.word	0x00000000
        /*00b0*/ 	.short	0x0001
        /*00b2*/ 	.short	0x0008
        /*00b4*/ 	.byte	0x00, 0xf5, 0x21, 0x00


	//----- nvinfo : EIATTR_KPARAM_INFO
	.align		4
.L_29:
        /*00b8*/ 	.byte	0x04, 0x17
        /*00ba*/ 	.short	(.L_31 - .L_30)
.L_30:
        /*00bc*/ 	.word	0x00000000
        /*00c0*/ 	.short	0x0000
        /*00c2*/ 	.short	0x0000
        /*00c4*/ 	.byte	0x00, 0xf5, 0x21, 0x00


	//----- nvinfo : EIATTR_SPARSE_MMA_MASK
	.align		4
.L_31:
        /*00c8*/ 	.byte	0x03, 0x50
        /*00ca*/ 	.short	0x0000


	//----- nvinfo : EIATTR_MAXREG_COUNT
	.align		4
        /*00cc*/ 	.byte	0x03, 0x1b
        /*00ce*/ 	.short	0x00ff


	//----- nvinfo : EIATTR_MERCURY_ISA_VERSION
	.align		4
        /*00d0*/ 	.byte	0x03, 0x5f
        /*00d2*/ 	.short	0x0101


	//----- nvinfo : EIATTR_VRC_CTA_INIT_COUNT
	.align		4
        /*00d4*/ 	.byte	0x02, 0x4a
	.zero		1
	.zero		1


	//----- nvinfo : EIATTR_EXIT_INSTR_OFFSETS
	.align		4
        /*00d8*/ 	.byte	0x04, 0x1c
        /*00da*/ 	.short	(.L_33 - .L_32)


	//   ....[0]....
.L_32:
        /*00dc*/ 	.word	0x00000130


	//   ....[1]....
        /*00e0*/ 	.word	0x00001130


	//----- nvinfo : EIATTR_CRS_STACK_SIZE
	.align		4
.L_33:
        /*00e4*/ 	.byte	0x04, 0x1e
        /*00e6*/ 	.short	(.L_35 - .L_34)
.L_34:
        /*00e8*/ 	.word	0x00000000


	//----- nvinfo : EIATTR_CBANK_PARAM_SIZE
	.align		4
.L_35:
        /*00ec*/ 	.byte	0x03, 0x19
        /*00ee*/ 	.short	0x0040


	//----- nvinfo : EIATTR_PARAM_CBANK
	.align		4
        /*00f0*/ 	.byte	0x04, 0x0a
        /*00f2*/ 	.short	(.L_37 - .L_36)
	.align		4
.L_36:
        /*00f4*/ 	.word	index@(.nv.constant0._Z20conv_tbc_int8_kernelPKaS0_S0_Pfiiiiiiii)
        /*00f8*/ 	.short	0x0380
        /*00fa*/ 	.short	0x0040


	//----- nvinfo : EIATTR_SW_WAR
	.align		4
.L_37:
        /*00fc*/ 	.byte	0x04, 0x36
        /*00fe*/ 	.short	(.L_39 - .L_38)
.L_38:
        /*0100*/ 	.word	0x00000008
.L_39:


//--------------------- .nv.callgraph             --------------------------
	.section	.nv.callgraph,"",@"SHT_CUDA_CALLGRAPH"
	.align	4
	.sectionentsize	8
	.align		4
        /*0000*/ 	.word	0x00000000
	.align		4
        /*0004*/ 	.word	0xffffffff
	.align		4
        /*0008*/ 	.word	0x00000000
	.align		4
        /*000c*/ 	.word	0xfffffffe
	.align		4
        /*0010*/ 	.word	0x00000000
	.align		4
        /*0014*/ 	.word	0xfffffffd
	.align		4
        /*0018*/ 	.word	0x00000000
	.align		4
        /*001c*/ 	.word	0xfffffffc


//--------------------- .text._Z20conv_tbc_int8_kernelPKaS0_S0_Pfiiiiiiii --------------------------
	.section	.text._Z20conv_tbc_int8_kernelPKaS0_S0_Pfiiiiiiii,"ax",@progbits
	.align	128
        .global         _Z20conv_tbc_int8_kernelPKaS0_S0_Pfiiiiiiii
        .type           _Z20conv_tbc_int8_kernelPKaS0_S0_Pfiiiiiiii,@function
        .size           _Z20conv_tbc_int8_kernelPKaS0_S0_Pfiiiiiiii,(.L_x_10 - _Z20conv_tbc_int8_kernelPKaS0_S0_Pfiiiiiiii)
        .other          _Z20conv_tbc_int8_kernelPKaS0_S0_Pfiiiiiiii,@"STO_CUDA_ENTRY STV_DEFAULT"
_Z20conv_tbc_int8_kernelPKaS0_S0_Pfiiiiiiii:
.text._Z20conv_tbc_int8_kernelPKaS0_S0_Pfiiiiiiii:
[----:B------:R-:W-:Y:S01]  /*0000*/  LDC R1, c[0x0][0x37c] ;  /* 0x0000df00ff017b82 */ /* 0x000fe20000000800 */
[----:B------:R-:W0:Y:S07]  /*0010*/  S2R R5, SR_TID.Y ;  /* 0x0000000000057919 */ /* 0x000e2e0000002200 */
[----:B------:R-:W1:Y:S01]  /*0020*/  LDC R4, c[0x0][0x360] ;  /* 0x0000d800ff047b82 */ /* 0x000e620000000800 */
[----:B------:R-:W2:Y:S01]  /*0030*/  LDCU UR7, c[0x0][0x3ac] ;  /* 0x00007580ff0777ac */ /* 0x000ea20008000800 */
[----:B------:R-:W1:Y:S01]  /*0040*/  S2R R3, SR_TID.X ;  /* 0x0000000000037919 */ /* 0x000e620000002100 */
[----:B------:R-:W3:Y:S01]  /*0050*/  LDCU UR8, c[0x0][0x3a0] ;  /* 0x00007400ff0877ac */ /* 0x000ee20008000800 */
[----:B------:R-:W4:Y:S04]  /*0060*/  S2R R7, SR_TID.Z ;  /* 0x0000000000077919 */ /* 0x000f280000002300 */
[----:B------:R-:W0:Y:S01]  /*0070*/  S2UR UR5, SR_CTAID.Y ;  /* 0x00000000000579c3 */ /* 0x000e220000002600 */
[----:B------:R-:W5:Y:S07]  /*0080*/  LDCU UR9, c[0x0][0x3b0] ;  /* 0x00007600ff0977ac */ /* 0x000f6e0008000800 */
[----:B------:R-:W0:Y:S08]  /*0090*/  LDC R2, c[0x0][0x364] ;  /* 0x0000d900ff027b82 */ /* 0x000e300000000800 */
[----:B------:R-:W1:Y:S08]  /*00a0*/  S2UR UR4, SR_CTAID.X ;  /* 0x00000000000479c3 */ /* 0x000e700000002500 */
[----:B------:R-:W4:Y:S08]  /*00b0*/  S2UR UR6, SR_CTAID.Z ;  /* 0x00000000000679c3 */ /* 0x000f300000002700 */
[----:B------:R-:W4:Y:S01]  /*00c0*/  LDC R0, c[0x0][0x368] ;  /* 0x0000da00ff007b82 */ /* 0x000f220000000800 */
[----:B0-----:R-:W-:-:S05]  /*00d0*/  IMAD R2, R2, UR5, R5 ;  /* 0x0000000502027c24 */ /* 0x001fca000f8e0205 */
[----:B--2---:R-:W-:Y:S01]  /*00e0*/  ISETP.GE.AND P0, PT, R2, UR7, PT ;  /* 0x0000000702007c0c */ /* 0x004fe2000bf06270 */
[----:B-1----:R-:W-:-:S05]  /*00f0*/  IMAD R4, R4, UR4, R3 ;  /* 0x0000000404047c24 */ /* 0x002fca000f8e0203 */
[----:B---3--:R-:W-:Y:S01]  /*0100*/  ISETP.GE.OR P0, PT, R4, UR8, P0 ;  /* 0x0000000804007c0c */ /* 0x008fe20008706670 */
[----:B----4-:R-:W-:-:S05]  /*0110*/  IMAD R3, R0, UR6, R7 ;  /* 0x0000000600037c24 */ /* 0x010fca000f8e0207 */
[----:B-----5:R-:W-:-:S13]  /*0120*/  ISETP.GE.OR P0, PT, R3, UR9, P0 ;  /* 0x0000000903007c0c */ /* 0x020fda0008706670 */
[----:B------:R-:W-:Y:S05]  /*0130*/  @P0 EXIT ;  /* 0x000000000000094d */ /* 0x000fea0003800000 */
[----:B------:R-:W0:Y:S01]  /*0140*/  LDCU UR4, c[0x0][0x3a4] ;  /* 0x00007480ff0477ac */ /* 0x000e220008000800 */
[----:B------:R-:W-:Y:S01]  /*0150*/  IMAD.MOV.U32 R0, RZ, RZ, RZ ;  /* 0x000000ffff007224 */ /* 0x000fe200078e00ff */
[----:B------:R-:W1:Y:S01]  /*0160*/  LDCU.64 UR12, c[0x0][0x358] ;  /* 0x00006b00ff0c77ac */ /* 0x000e620008000a00 */
[----:B0-----:R-:W-:-:S09]  /*0170*/  UISETP.GE.AND UP0, UPT, UR4, 0x1, UPT ;  /* 0x000000010400788c */ /* 0x001fd2000bf06270 */
[----:B-1----:R-:W-:Y:S05]  /*0180*/  BRA.U !UP0, `(.L_x_0) ;  /* 0x0000000d08a47547 */ /* 0x002fea000b800000 */
[----:B------:R-:W0:Y:S01]  /*0190*/  LDCU UR8, c[0x0][0x3b4] ;  /* 0x00007680ff0877ac */ /* 0x000e220008000800 */
[----:B------:R-:W0:Y:S02]  /*01a0*/  LDCU.64 UR4, c[0x0][0x3b8] ;  /* 0x00007700ff0477ac */ /* 0x000e240008000a00 */
[----:B0-----:R-:W-:-:S04]  /*01b0*/  UISETP.LT.AND UP0, UPT, UR8, UR4, UPT ;  /* 0x000000040800728c */ /* 0x001fc8000bf01270 */
[----:B------:R-:W-:-:S04]  /*01c0*/  USEL UR6, UR8, UR4, UP0 ;  /* 0x0000000408067287 */ /* 0x000fc80008000000 */
[----:B------:R-:W-:-:S09]  /*01d0*/  UISETP.GE.AND UP0, UPT, UR6, 0x1, UPT ;  /* 0x000000010600788c */ /* 0x000fd2000bf06270 */
[----:B------:R-:W-:Y:S05]  /*01e0*/  BRA.U !UP0, `(.L_x_0) ;  /* 0x0000000d088c7547 */ /* 0x000fea000b800000 */
[----:B------:R-:W0:Y:S01]  /*01f0*/  LDCU UR6, c[0x0][0x3a8] ;  /* 0x00007500ff0677ac */ /* 0x000e220008000800 */
[----:B------:R-:W-:Y:S02]  /*0200*/  VIADD R14, R3, -UR5 ;  /* 0x80000005030e7c36 */ /* 0x000fe40008000000 */
[----:B------:R-:W-:Y:S01]  /*0210*/  VIADD R15, R2, -UR5 ;  /* 0x80000005020f7c36 */ /* 0x000fe20008000000 */
[----:B------:R-:W-:Y:S01]  /*0220*/  ULOP3.LUT UR14, UR4, 0x7, URZ, 0xc0, !UPT ;  /* 0x00000007040e7892 */ /* 0x000fe2000f8ec0ff */
[----:B------:R-:W-:Y:S01]  /*0230*/  IMAD.MOV.U32 R0, RZ, RZ, RZ ;  /* 0x000000ffff007224 */ /* 0x000fe200078e00ff */
[----:B------:R-:W-:Y:S02]  /*0240*/  ULOP3.LUT UR15, UR4, 0x3, URZ, 0xc0, !UPT ;  /* 0x00000003040f7892 */ /* 0x000fe4000f8ec0ff */
[----:B------:R-:W-:-:S03]  /*0250*/  ULOP3.LUT UR7, UR4, 0x7ffffff8, URZ, 0xc0, !UPT ;  /* 0x7ffffff804077892 */ /* 0x000fc6000f8ec0ff */
[----:B------:R-:W-:Y:S01]  /*0260*/  UMOV UR4, URZ ;  /* 0x000000ff00047c82 */ /* 0x000fe20008000000 */
[----:B0-----:R-:W-:-:S12]  /*0270*/  UIMAD UR8, UR8, UR6, URZ ;  /* 0x00000006080872a4 */ /* 0x001fd8000f8e02ff */
.L_x_8:
[----:B------:R-:W0:Y:S01]  /*0280*/  LDC R5, c[0x0][0x3a4] ;  /* 0x0000e900ff057b82 */ /* 0x000e220000000800 */
[----:B------:R-:W-:Y:S01]  /*0290*/  UMOV UR5, URZ ;  /* 0x000000ff00057c82 */ /* 0x000fe20008000000 */
[----:B0-----:R-:W-:-:S07]  /*02a0*/  IMAD R5, R4, R5, UR4 ;  /* 0x0000000404057e24 */ /* 0x001fce000f8e0205 */
.L_x_7:
[----:B------:R-:W0:Y:S01]  /*02b0*/  LDCU UR11, c[0x0][0x3b8] ;  /* 0x00007700ff0b77ac */ /* 0x000e220008000800 */
[----:B------:R-:W-:Y:S01]  /*02c0*/  VIADD R10, R15, UR5 ;  /* 0x000000050f0a7c36 */ /* 0x000fe20008000000 */
[----:B------:R-:W1:Y:S01]  /*02d0*/  LDCU UR6, c[0x0][0x3ac] ;  /* 0x00007580ff0677ac */ /* 0x000e620008000800 */
[----:B------:R-:W2:Y:S01]  /*02e0*/  LDCU UR9, c[0x0][0x3b4] ;  /* 0x00007680ff0977ac */ /* 0x000ea20008000800 */
[----:B------:R-:W-:Y:S02]  /*02f0*/  UIMAD UR20, UR8, UR4, UR5 ;  /* 0x00000004081472a4 */ /* 0x000fe4000f8e0205 */
[----:B------:R-:W-:Y:S02]  /*0300*/  UIADD3 UR5, UPT, UPT, UR5, 0x1, URZ ;  /* 0x0000000105057890 */ /* 0x000fe4000fffe0ff */
[----:B0-----:R-:W-:Y:S01]  /*0310*/  UISETP.GE.U32.AND UP1, UPT, UR11, 0x8, UPT ;  /* 0x000000080b00788c */ /* 0x001fe2000bf26070 */
[----:B-1----:R-:W-:-:S04]  /*0320*/  ISETP.GE.AND P0, PT, R10, UR6, PT ;  /* 0x000000060a007c0c */ /* 0x002fc8000bf06270 */
[----:B------:R-:W-:Y:S01]  /*0330*/  ISETP.GT.AND P0, PT, R10, -0x1, !P0 ;  /* 0xffffffff0a00780c */ /* 0x000fe20004704270 */
[----:B------:R-:W-:Y:S01]  /*0340*/  IMAD R10, R5, UR6, R10 ;  /* 0x00000006050a7c24 */ /* 0x000fe2000f8e020a */
[----:B--2---:R-:W-:Y:S01]  /*0350*/  UISETP.NE.AND UP0, UPT, UR5, UR9, UPT ;  /* 0x000000090500728c */ /* 0x004fe2000bf05270 */
[----:B------:R-:W-:Y:S01]  /*0360*/  UMOV UR6, URZ ;  /* 0x000000ff00067c82 */ /* 0x000fe20008000000 */
[----:B------:R-:W-:Y:S09]  /*0370*/  BRA.U !UP1, `(.L_x_1) ;  /* 0x0000000509607547 */ /* 0x000ff2000b800000 */
[----:B------:R-:W0:Y:S01]  /*0380*/  LDCU UR21, c[0x0][0x3b0] ;  /* 0x00007600ff1577ac */ /* 0x000e220008000800 */
[----:B------:R-:W1:Y:S01]  /*0390*/  LDCU UR11, c[0x0][0x3b8] ;  /* 0x00007700ff0b77ac */ /* 0x000e620008000800 */
[----:B------:R-:W2:Y:S01]  /*03a0*/  LDCU.128 UR16, c[0x0][0x380] ;  /* 0x00007000ff1077ac */ /* 0x000ea20008000c00 */
[----:B------:R-:W-:-:S05]  /*03b0*/  UMOV UR6, URZ ;  /* 0x000000ff00067c82 */ /* 0x000fca0008000000 */
.L_x_2:
[----:B------:R-:W-:Y:S01]  /*03c0*/  VIADD R21, R14, UR6 ;  /* 0x000000060e157c36 */ /* 0x000fe20008000000 */
[----:B-1----:R-:W-:-:S03]  /*03d0*/  UIMAD UR9, UR20, UR11, UR6 ;  /* 0x0000000b140972a4 */ /* 0x002fc6000f8e0206 */
[C---:B------:R-:W-:Y:S01]  /*03e0*/  VIADD R7, R21.reuse, 0x1 ;  /* 0x0000000115077836 */ /* 0x040fe20000000000 */
[C---:B0-----:R-:W-:Y:S01]  /*03f0*/  ISETP.GE.AND P2, PT, R21.reuse, UR21, PT ;  /* 0x0000001515007c0c */ /* 0x041fe2000bf46270 */
[----:B------:R-:W-:Y:S01]  /*0400*/  IMAD R6, R10, UR21, R21 ;  /* 0x000000150a067c24 */ /* 0x000fe2000f8e0215 */
[----:B--2---:R-:W-:Y:S02]  /*0410*/  UIADD3 UR10, UP1, UPT, UR9, UR18, URZ ;  /* 0x00000012090a7290 */ /* 0x004fe4000ff3e0ff */
[----:B------:R-:W-:Y:S02]  /*0420*/  ISETP.GT.AND P2, PT, R21, -0x1, !P2 ;  /* 0xffffffff1500780c */ /* 0x000fe40005744270 */
[----:B------:R-:W-:Y:S01]  /*0430*/  ISETP.GE.AND P5, PT, R7, UR21, PT ;  /* 0x0000001507007c0c */ /* 0x000fe2000bfa6270 */
[----:B------:R-:W-:Y:S01]  /*0440*/  ULEA.HI.X.SX32 UR9, UR9, UR19, 0x1, UP1 ;  /* 0x0000001309097291 */ /* 0x000fe200088f0eff */
[----:B------:R-:W-:Y:S02]  /*0450*/  PLOP3.LUT P2, PT, P0, P2, PT, 0x80, 0x8 ;  /* 0x000000000008781c */ /* 0x000fe40000745070 */
[----:B------:R-:W-:-:S02]  /*0460*/  IADD3 R8, P1, PT, R6, UR16, RZ ;  /* 0x0000001006087c10 */ /* 0x000fc4000ff3e0ff */
[----:B------:R-:W-:Y:S01]  /*0470*/  ISETP.GT.AND P5, PT, R7, -0x1, !P5 ;  /* 0xffffffff0700780c */ /* 0x000fe20006fa4270 */
[----:B------:R-:W-:Y:S01]  /*0480*/  IMAD.U32 R7, RZ, RZ, UR9 ;  /* 0x00000009ff077e24 */ /* 0x000fe2000f8e00ff */
[----:B------:R-:W-:Y:S01]  /*0490*/  LEA.HI.X.SX32 R9, R6, UR17, 0x1, P1 ;  /* 0x0000001106097c11 */ /* 0x000fe200088f0eff */
[----:B------:R-:W-:Y:S01]  /*04a0*/  IMAD.U32 R6, RZ, RZ, UR10 ;  /* 0x0000000aff067e24 */ /* 0x000fe2000f8e00ff */
[----:B------:R-:W-:-:S05]  /*04b0*/  PLOP3.LUT P5, PT, P0, P5, PT, 0x80, 0x8 ;  /* 0x000000000008781c */ /* 0x000fca00007ab070 */
[----:B------:R-:W2:Y:S04]  /*04c0*/  @P2 LDG.E.S8 R11, desc[UR12][R8.64] ;  /* 0x0000000c080b2981 */ /* 0x000ea8000c1e1300 */
[----:B------:R-:W2:Y:S04]  /*04d0*/  @P2 LDG.E.S8 R12, desc[UR12][R6.64] ;  /* 0x0000000c060c2981 */ /* 0x000ea8000c1e1300 */
[----:B------:R-:W3:Y:S04]  /*04e0*/  @P5 LDG.E.S8 R13, desc[UR12][R8.64+0x1] ;  /* 0x0000010c080d5981 */ /* 0x000ee8000c1e1300 */
[----:B------:R-:W3:Y:S01]  /*04f0*/  @P5 LDG.E.S8 R16, desc[UR12][R6.64+0x1] ;  /* 0x0000010c06105981 */ /* 0x000ee2000c1e1300 */
[----:B------:R-:W-:-:S02]  /*0500*/  VIADD R17, R21, 0x2 ;  /* 0x0000000215117836 */ /* 0x000fc40000000000 */
[C---:B------:R-:W-:Y:S02]  /*0510*/  VIADD R18, R21.reuse, 0x3 ;  /* 0x0000000315127836 */ /* 0x040fe40000000000 */
[----:B------:R-:W-:Y:S01]  /*0520*/  VIADD R19, R21, 0x4 ;  /* 0x0000000415137836 */ /* 0x000fe20000000000 */
[C---:B------:R-:W-:Y:S02]  /*0530*/  ISETP.GE.AND P1, PT, R17.reuse, UR21, PT ;  /* 0x0000001511007c0c */ /* 0x040fe4000bf26270 */
[C---:B------:R-:W-:Y:S02]  /*0540*/  ISETP.GE.AND P4, PT, R18.reuse, UR21, PT ;  /* 0x0000001512007c0c */ /* 0x040fe4000bf86270 */
[----:B------:R-:W-:Y:S02]  /*0550*/  ISETP.GT.AND P1, PT, R17, -0x1, !P1 ;  /* 0xffffffff1100780c */ /* 0x000fe40004f24270 */
[----:B------:R-:W-:Y:S02]  /*0560*/  ISETP.GE.AND P3, PT, R19, UR21, PT ;  /* 0x0000001513007c0c */ /* 0x000fe4000bf66270 */
[----:B------:R-:W-:-:S02]  /*0570*/  ISETP.GT.AND P4, PT, R18, -0x1, !P4 ;  /* 0xffffffff1200780c */ /* 0x000fc40006784270 */
[----:B------:R-:W-:Y:S02]  /*0580*/  PLOP3.LUT P1, PT, P0, P1, PT, 0x80, 0x8 ;  /* 0x000000000008781c */ /* 0x000fe40000723070 */
[----:B------:R-:W-:Y:S02]  /*0590*/  ISETP.GT.AND P3, PT, R19, -0x1, !P3 ;  /* 0xffffffff1300780c */ /* 0x000fe40005f64270 */
[----:B------:R-:W-:Y:S02]  /*05a0*/  PLOP3.LUT P4, PT, P0, P4, PT, 0x80, 0x8 ;  /* 0x000000000008781c */ /* 0x000fe40000789070 */
[----:B------:R-:W-:-:S07]  /*05b0*/  PLOP3.LUT P3, PT, P0, P3, PT, 0x80, 0x8 ;  /* 0x000000000008781c */ /* 0x000fce0000767070 */
[----:B------:R-:W4:Y:S04]  /*05c0*/  @P1 LDG.E.S8 R17, desc[UR12][R6.64+0x2] ;  /* 0x0000020c06111981 */ /* 0x000f28000c1e1300 */
[----:B------:R-:W5:Y:S04]  /*05d0*/  @P4 LDG.E.S8 R18, desc[UR12][R8.64+0x3] ;  /* 0x0000030c08124981 */ /* 0x000f68000c1e1300 */
[----:B------:R-:W5:Y:S04]  /*05e0*/  @P4 LDG.E.S8 R19, desc[UR12][R6.64+0x3] ;  /* 0x0000030c06134981 */ /* 0x000f68000c1e1300 */
[----:B------:R-:W4:Y:S01]  /*05f0*/  @P3 LDG.E.S8 R20, desc[UR12][R8.64+0x4] ;  /* 0x0000040c08143981 */ /* 0x000f22000c1e1300 */
[----:B--2---:R-:W-:-:S02]  /*0600*/  @P2 IMAD R11, R11, R12, RZ ;  /* 0x0000000c0b0b2224 */ /* 0x004fc400078e02ff */
[----:B------:R-:W-:-:S03]  /*0610*/  VIADD R12, R21, 0x5 ;  /* 0x00000005150c7836 */ /* 0x000fc60000000000 */
[----:B------:R-:W-:Y:S01]  /*0620*/  @P2 I2FP.F32.S32 R11, R11 ;  /* 0x0000000b000b2245 */ /* 0x000fe20000201400 */
[----:B---3--:R-:W-:Y:S02]  /*0630*/  @P5 IMAD R13, R13, R16, RZ ;  /* 0x000000100d0d5224 */ /* 0x008fe400078e02ff */
[C---:B------:R-:W-:Y:S02]  /*0640*/  VIADD R16, R21.reuse, 0x6 ;  /* 0x0000000615107836 */ /* 0x040fe40000000000 */
[----:B------:R-:W-:Y:S01]  /*0650*/  @P2 FADD R0, R0, R11 ;  /* 0x0000000b00002221 */ /* 0x000fe20000000000 */
[----:B------:R-:W-:Y:S01]  /*0660*/  ISETP.GE.AND P2, PT, R12, UR21, PT ;  /* 0x000000150c007c0c */ /* 0x000fe2000bf46270 */
[----:B------:R-:W-:Y:S01]  /*0670*/  VIADD R11, R21, 0x7 ;  /* 0x00000007150b7836 */ /* 0x000fe20000000000 */
[----:B------:R-:W-:Y:S01]  /*0680*/  @P5 I2FP.F32.S32 R13, R13 ;  /* 0x0000000d000d5245 */ /* 0x000fe20000201400 */
[----:B------:R-:W4:Y:S01]  /*0690*/  @P3 LDG.E.S8 R21, desc[UR12][R6.64+0x4] ;  /* 0x0000040c06153981 */ /* 0x000f22000c1e1300 */
[----:B------:R-:W-:-:S02]  /*06a0*/  ISETP.GE.AND P6, PT, R16, UR21, PT ;  /* 0x0000001510007c0c */ /* 0x000fc4000bfc6270 */
[----:B------:R-:W-:Y:S01]  /*06b0*/  ISETP.GT.AND P2, PT, R12, -0x1, !P2 ;  /* 0xffffffff0c00780c */ /* 0x000fe20005744270 */
[----:B------:R-:W-:Y:S01]  /*06c0*/  @P5 FADD R0, R0, R13 ;  /* 0x0000000d00005221 */ /* 0x000fe20000000000 */
[----:B------:R-:W-:Y:S02]  /*06d0*/  ISETP.GT.AND P6, PT, R16, -0x1, !P6 ;  /* 0xffffffff1000780c */ /* 0x000fe400077c4270 */
[C---:B------:R-:W-:Y:S01]  /*06e0*/  ISETP.GE.AND P5, PT, R11.reuse, UR21, PT ;  /* 0x000000150b007c0c */ /* 0x040fe2000bfa6270 */
[----:B------:R-:W2:Y:S01]  /*06f0*/  @P1 LDG.E.S8 R16, desc[UR12][R8.64+0x2] ;  /* 0x0000020c08101981 */ /* 0x000ea2000c1e1300 */
[----:B------:R-:W-:Y:S02]  /*0700*/  PLOP3.LUT P2, PT, P0, P2, PT, 0x80, 0x8 ;  /* 0x000000000008781c */ /* 0x000fe40000745070 */
[----:B------:R-:W-:Y:S02]  /*0710*/  ISETP.GT.AND P5, PT, R11, -0x1, !P5 ;  /* 0xffffffff0b00780c */ /* 0x000fe40006fa4270 */
[----:B------:R-:W-:-:S02]  /*0720*/  PLOP3.LUT P6, PT, P0, P6, PT, 0x80, 0x8 ;  /* 0x000000000008781c */ /* 0x000fc400007cd070 */
[----:B------:R-:W-:-:S07]  /*0730*/  PLOP3.LUT P5, PT, P0, P5, PT, 0x80, 0x8 ;  /* 0x000000000008781c */ /* 0x000fce00007ab070 */
[----:B------:R-:W3:Y:S04]  /*0740*/  @P2 LDG.E.S8 R22, desc[UR12][R8.64+0x5] ;  /* 0x0000050c08162981 */ /* 0x000ee8000c1e1300 */
[----:B------:R-:W3:Y:S04]  /*0750*/  @P2 LDG.E.S8 R23, desc[UR12][R6.64+0x5] ;  /* 0x0000050c06172981 */ /* 0x000ee8000c1e1300 */
[----:B------:R-:W3:Y:S04]  /*0760*/  @P6 LDG.E.S8 R11, desc[UR12][R8.64+0x6] ;  /* 0x0000060c080b6981 */ /* 0x000ee8000c1e1300 */
[----:B------:R-:W3:Y:S04]  /*0770*/  @P6 LDG.E.S8 R12, desc[UR12][R6.64+0x6] ;  /* 0x0000060c060c6981 */ /* 0x000ee8000c1e1300 */
[----:B------:R-:W3:Y:S04]  /*0780*/  @P5 LDG.E.S8 R13, desc[UR12][R8.64+0x7] ;  /* 0x0000070c080d5981 */ /* 0x000ee8000c1e1300 */
[----:B------:R0:W3:Y:S01]  /*0790*/  @P5 LDG.E.S8 R24, desc[UR12][R6.64+0x7] ;  /* 0x0000070c06185981 */ /* 0x0000e2000c1e1300 */
[----:B-----5:R-:W-:-:S05]  /*07a0*/  @P4 IMAD R18, R18, R19, RZ ;  /* 0x0000001312124224 */ /* 0x020fca00078e02ff */
[----:B------:R-:W-:Y:S01]  /*07b0*/  @P4 I2FP.F32.S32 R19, R18 ;  /* 0x0000001200134245 */ /* 0x000fe20000201400 */
[----:B------:R-:W-:-:S04]  /*07c0*/  UIADD3 UR6, UPT, UPT, UR6, 0x8, URZ ;  /* 0x0000000806067890 */ /* 0x000fc8000fffe0ff */
[----:B------:R-:W-:Y:S01]  /*07d0*/  UISETP.NE.AND UP1, UPT, UR6, UR7, UPT ;  /* 0x000000070600728c */ /* 0x000fe2000bf25270 */
[----:B----4-:R-:W-:Y:S02]  /*07e0*/  @P3 IMAD R20, R20, R21, RZ ;  /* 0x0000001514143224 */ /* 0x010fe400078e02ff */
[----:B--2---:R-:W-:-:S05]  /*07f0*/  @P1 IMAD R16, R16, R17, RZ ;  /* 0x0000001110101224 */ /* 0x004fca00078e02ff */
[----:B------:R-:W-:-:S05]  /*0800*/  @P1 I2FP.F32.S32 R17, R16 ;  /* 0x0000001000111245 */ /* 0x000fca0000201400 */
[----:B------:R-:W-:Y:S01]  /*0810*/  @P1 FADD R0, R0, R17 ;  /* 0x0000001100001221 */ /* 0x000fe20000000000 */
[----:B------:R-:W-:-:S03]  /*0820*/  @P3 I2FP.F32.S32 R17, R20 ;  /* 0x0000001400113245 */ /* 0x000fc60000201400 */
[----:B------:R-:W-:Y:S01]  /*0830*/  @P4 FADD R0, R0, R19 ;  /* 0x0000001300004221 */ /* 0x000fe20000000000 */
[----:B---3--:R-:W-:-:S03]  /*0840*/  @P2 IMAD R22, R22, R23, RZ ;  /* 0x0000001716162224 */ /* 0x008fc600078e02ff */
[----:B------:R-:W-:Y:S02]  /*0850*/  @P3 FADD R0, R0, R17 ;  /* 0x0000001100003221 */ /* 0x000fe40000000000 */
[----:B0-----:R-:W-:Y:S01]  /*0860*/  @P2 I2FP.F32.S32 R7, R22 ;  /* 0x0000001600072245 */ /* 0x001fe20000201400 */
[----:B------:R-:W-:-:S04]  /*0870*/  @P6 IMAD R11, R11, R12, RZ ;  /* 0x0000000c0b0b6224 */ /* 0x000fc800078e02ff */
[----:B------:R-:W-:Y:S01]  /*0880*/  @P2 FADD R0, R0, R7 ;  /* 0x0000000700002221 */ /* 0x000fe20000000000 */
[----:B------:R-:W-:Y:S01]  /*0890*/  @P6 I2FP.F32.S32 R11, R11 ;  /* 0x0000000b000b6245 */ /* 0x000fe20000201400 */
[----:B------:R-:W-:-:S04]  /*08a0*/  @P5 IMAD R13, R13, R24, RZ ;  /* 0x000000180d0d5224 */ /* 0x000fc800078e02ff */
[----:B------:R-:W-:Y:S01]  /*08b0*/  @P6 FADD R0, R0, R11 ;  /* 0x0000000b00006221 */ /* 0x000fe20000000000 */
[----:B------:R-:W-:-:S05]  /*08c0*/  @P5 I2FP.F32.S32 R13, R13 ;  /* 0x0000000d000d5245 */ /* 0x000fca0000201400 */
[----:B------:R-:W-:Y:S01]  /*08d0*/  @P5 FADD R0, R0, R13 ;  /* 0x0000000d00005221 */ /* 0x000fe20000000000 */
[----:B------:R-:W-:Y:S06]  /*08e0*/  BRA.U UP1, `(.L_x_2) ;  /* 0xfffffff901b47547 */ /* 0x000fec000b83ffff */
[----:B------:R-:W-:-:S05]  /*08f0*/  UMOV UR6, UR7 ;  /* 0x0000000700067c82 */ /* 0x000fca0008000000 */
.L_x_1:
[----:B------:R-:W-:-:S09]  /*0900*/  UISETP.NE.AND UP1, UPT, UR14, URZ, UPT ;  /* 0x000000ff0e00728c */ /* 0x000fd2000bf25270 */
[----:B------:R-:W-:Y:S05]  /*0910*/  BRA.U !UP1, `(.L_x_3) ;  /* 0x0000000509ac7547 */ /* 0x000fea000b800000 */
[----:B------:R-:W-:Y:S02]  /*0920*/  UIADD3 UR9, UPT, UPT, UR14, -0x1, URZ ;  /* 0xffffffff0e097890 */ /* 0x000fe4000fffe0ff */
[----:B------:R-:W-:Y:S02]  /*0930*/  UISETP.NE.AND UP1, UPT, UR15, URZ, UPT ;  /* 0x000000ff0f00728c */ /* 0x000fe4000bf25270 */
[----:B------:R-:W-:-:S09]  /*0940*/  UISETP.GE.U32.AND UP2, UPT, UR9, 0x3, UPT ;  /* 0x000000030900788c */ /* 0x000fd2000bf46070 */
[----:B------:R-:W-:Y:S05]  /*0950*/  BRA.U !UP2, `(.L_x_4) ;  /* 0x000000010abc7547 */ /* 0x000fea000b800000 */
[----:B------:R-:W0:Y:S01]  /*0960*/  LDCU UR16, c[0x0][0x3b0] ;  /* 0x00007600ff1077ac */ /* 0x000e220008000800 */
[----:B------:R-:W-:Y:S01]  /*0970*/  VIADD R11, R14, UR6 ;  /* 0x000000060e0b7c36 */ /* 0x000fe20008000000 */
[----:B------:R-:W1:Y:S03]  /*0980*/  LDCU.128 UR24, c[0x0][0x380] ;  /* 0x00007000ff1877ac */ /* 0x000e660008000c00 */
[C---:B------:R-:W-:Y:S02]  /*0990*/  VIADD R6, R11.reuse, 0x1 ;  /* 0x000000010b067836 */ /* 0x040fe40000000000 */
[C---:B------:R-:W-:Y:S01]  /*09a0*/  VIADD R8, R11.reuse, 0x2 ;  /* 0x000000020b087836 */ /* 0x040fe20000000000 */
[----:B------:R-:W-:Y:S01]  /*09b0*/  UIMAD UR9, UR20, UR11, UR6 ;  /* 0x0000000b140972a4 */ /* 0x000fe2000f8e0206 */
[----:B0-----:R-:W-:Y:S01]  /*09c0*/  ISETP.GE.AND P1, PT, R11, UR16, PT ;  /* 0x000000100b007c0c */ /* 0x001fe2000bf26270 */
[----:B------:R-:W-:Y:S01]  /*09d0*/  IMAD R7, R10, UR16, R11 ;  /* 0x000000100a077c24 */ /* 0x000fe2000f8e020b */
[----:B------:R-:W-:-:S02]  /*09e0*/  ISETP.GE.AND P2, PT, R6, UR16, PT ;  /* 0x0000001006007c0c */ /* 0x000fc4000bf46270 */
[C---:B------:R-:W-:Y:S01]  /*09f0*/  ISETP.GT.AND P1, PT, R11.reuse, -0x1, !P1 ;  /* 0xffffffff0b00780c */ /* 0x040fe20004f24270 */
[----:B-1----:R-:W-:Y:S01]  /*0a00*/  UIADD3 UR10, UP2, UPT, UR9, UR26, URZ ;  /* 0x0000001a090a7290 */ /* 0x002fe2000ff5e0ff */
[----:B------:R-:W-:Y:S01]  /*0a10*/  ISETP.GT.AND P2, PT, R6, -0x1, !P2 ;  /* 0xffffffff0600780c */ /* 0x000fe20005744270 */
[----:B------:R-:W-:Y:S01]  /*0a20*/  VIADD R11, R11, 0x3 ;  /* 0x000000030b0b7836 */ /* 0x000fe20000000000 */
[C---:B------:R-:W-:Y:S01]  /*0a30*/  IADD3 R6, P4, PT, R7.reuse, UR24, RZ ;  /* 0x0000001807067c10 */ /* 0x040fe2000ff9e0ff */
[----:B------:R-:W-:Y:S01]  /*0a40*/  ULEA.HI.X.SX32 UR9, UR9, UR27, 0x1, UP2 ;  /* 0x0000001b09097291 */ /* 0x000fe200090f0eff */
[C---:B------:R-:W-:Y:S02]  /*0a50*/  ISETP.GE.AND P3, PT, R8.reuse, UR16, PT ;  /* 0x0000001008007c0c */ /* 0x040fe4000bf66270 */
[----:B------:R-:W-:Y:S02]  /*0a60*/  PLOP3.LUT P1, PT, P0, P1, PT, 0x80, 0x8 ;  /* 0x000000000008781c */ /* 0x000fe40000723070 */
[----:B------:R-:W-:Y:S01]  /*0a70*/  LEA.HI.X.SX32 R7, R7, UR25, 0x1, P4 ;  /* 0x0000001907077c11 */ /* 0x000fe2000a0f0eff */
[----:B------:R-:W-:Y:S01]  /*0a80*/  IMAD.U32 R9, RZ, RZ, UR9 ;  /* 0x00000009ff097e24 */ /* 0x000fe2000f8e00ff */
[----:B------:R-:W-:Y:S01]  /*0a90*/  ISETP.GT.AND P3, PT, R8, -0x1, !P3 ;  /* 0xffffffff0800780c */ /* 0x000fe20005f64270 */
[----:B------:R-:W-:Y:S01]  /*0aa0*/  IMAD.U32 R8, RZ, RZ, UR10 ;  /* 0x0000000aff087e24 */ /* 0x000fe2000f8e00ff */
[----:B------:R-:W-:-:S02]  /*0ab0*/  ISETP.GE.AND P4, PT, R11, UR16, PT ;  /* 0x000000100b007c0c */ /* 0x000fc4000bf86270 */
[----:B------:R-:W-:Y:S02]  /*0ac0*/  PLOP3.LUT P2, PT, P0, P2, PT, 0x80, 0x8 ;  /* 0x000000000008781c */ /* 0x000fe40000745070 */
[----:B------:R-:W-:Y:S02]  /*0ad0*/  ISETP.GT.AND P4, PT, R11, -0x1, !P4 ;  /* 0xffffffff0b00780c */ /* 0x000fe40006784270 */
[----:B------:R-:W-:Y:S01]  /*0ae0*/  PLOP3.LUT P3, PT, P0, P3, PT, 0x80, 0x8 ;  /* 0x000000000008781c */ /* 0x000fe20000767070 */
[----:B------:R-:W2:Y:S01]  /*0af0*/  @P1 LDG.E.S8 R11, desc[UR12][R6.64] ;  /* 0x0000000c060b1981 */ /* 0x000ea2000c1e1300 */
[----:B------:R-:W-:-:S03]  /*0b00*/  PLOP3.LUT P4, PT, P0, P4, PT, 0x80, 0x8 ;  /* 0x000000000008781c */ /* 0x000fc60000789070 */
[----:B------:R-:W2:Y:S04]  /*0b10*/  @P1 LDG.E.S8 R12, desc[UR12][R8.64] ;  /* 0x0000000c080c1981 */ /* 0x000ea8000c1e1300 */
[----:B------:R-:W3:Y:S04]  /*0b20*/  @P2 LDG.E.S8 R13, desc[UR12][R6.64+0x1] ;  /* 0x0000010c060d2981 */ /* 0x000ee8000c1e1300 */
[----:B------:R-:W3:Y:S04]  /*0b30*/  @P2 LDG.E.S8 R16, desc[UR12][R8.64+0x1] ;  /* 0x0000010c08102981 */ /* 0x000ee8000c1e1300 */
[----:B------:R-:W4:Y:S04]  /*0b40*/  @P3 LDG.E.S8 R17, desc[UR12][R6.64+0x2] ;  /* 0x0000020c06113981 */ /* 0x000f28000c1e1300 */
[----:B------:R-:W4:Y:S04]  /*0b50*/  @P3 LDG.E.S8 R18, desc[UR12][R8.64+0x2] ;  /* 0x0000020c08123981 */ /* 0x000f28000c1e1300 */
[----:B------:R-:W5:Y:S04]  /*0b60*/  @P4 LDG.E.S8 R19, desc[UR12][R6.64+0x3] ;  /* 0x0000030c06134981 */ /* 0x000f68000c1e1300 */
[----:B------:R-:W5:Y:S01]  /*0b70*/  @P4 LDG.E.S8 R20, desc[UR12][R8.64+0x3] ;  /* 0x0000030c08144981 */ /* 0x000f62000c1e1300 */
[----:B------:R-:W-:Y:S01]  /*0b80*/  UIADD3 UR6, UPT, UPT, UR6, 0x4, URZ ;  /* 0x0000000406067890 */ /* 0x000fe2000fffe0ff */
[----:B--2---:R-:W-:-:S05]  /*0b90*/  @P1 IMAD R11, R11, R12, RZ ;  /* 0x0000000c0b0b1224 */ /* 0x004fca00078e02ff */
[----:B------:R-:W-:Y:S01]  /*0ba0*/  @P1 I2FP.F32.S32 R11, R11 ;  /* 0x0000000b000b1245 */ /* 0x000fe20000201400 */
[----:B---3--:R-:W-:-:S04]  /*0bb0*/  @P2 IMAD R13, R13, R16, RZ ;  /* 0x000000100d0d2224 */ /* 0x008fc800078e02ff */
[----:B------:R-:W-:Y:S01]  /*0bc0*/  @P1 FADD R0, R0, R11 ;  /* 0x0000000b00001221 */ /* 0x000fe20000000000 */
[----:B------:R-:W-:Y:S01]  /*0bd0*/  @P2 I2FP.F32.S32 R13, R13 ;  /* 0x0000000d000d2245 */ /* 0x000fe20000201400 */
[----:B----4-:R-:W-:-:S04]  /*0be0*/  @P3 IMAD R17, R17, R18, RZ ;  /* 0x0000001211113224 */ /* 0x010fc800078e02ff */
[----:B------:R-:W-:Y:S01]  /*0bf0*/  @P2 FADD R0, R0, R13 ;  /* 0x0000000d00002221 */ /* 0x000fe20000000000 */
[----:B------:R-:W-:Y:S01]  /*0c00*/  @P3 I2FP.F32.S32 R17, R17 ;  /* 0x0000001100113245 */ /* 0x000fe20000201400 */
[----:B-----5:R-:W-:-:S04]  /*0c10*/  @P4 IMAD R19, R19, R20, RZ ;  /* 0x0000001413134224 */ /* 0x020fc800078e02ff */
[----:B------:R-:W-:Y:S01]  /*0c20*/  @P3 FADD R0, R0, R17 ;  /* 0x0000001100003221 */ /* 0x000fe20000000000 */
[----:B------:R-:W-:-:S05]  /*0c30*/  @P4 I2FP.F32.S32 R19, R19 ;  /* 0x0000001300134245 */ /* 0x000fca0000201400 */
[----:B------:R-:W-:-:S07]  /*0c40*/  @P4 FADD R0, R0, R19 ;  /* 0x0000001300004221 */ /* 0x000fce0000000000 */
.L_x_4:
[----:B------:R-:W-:Y:S05]  /*0c50*/  BRA.U !UP1, `(.L_x_3) ;  /* 0x0000000109dc7547 */ /* 0x000fea000b800000 */
[----:B------:R-:W-:Y:S02]  /*0c60*/  UISETP.NE.AND UP2, UPT, UR15, 0x1, UPT ;  /* 0x000000010f00788c */ /* 0x000fe4000bf45270 */
[----:B------:R-:W-:-:S07]  /*0c70*/  ULOP3.LUT UP1, URZ, UR11, 0x1, URZ, 0xc0, !UPT ;  /* 0x000000010bff7892 */ /* 0x000fce000f82c0ff */
[----:B------:R-:W-:Y:S05]  /*0c80*/  BRA.U !UP2, `(.L_x_5) ;  /* 0x000000010a747547 */ /* 0x000fea000b800000 */
[----:B------:R-:W0:Y:S01]  /*0c90*/  LDCU UR16, c[0x0][0x3b0] ;  /* 0x00007600ff1077ac */ /* 0x000e220008000800 */
[----:B------:R-:W-:Y:S01]  /*0ca0*/  VIADD R7, R14, UR6 ;  /* 0x000000060e077c36 */ /* 0x000fe20008000000 */
[----:B------:R-:W1:Y:S03]  /*0cb0*/  LDCU.128 UR24, c[0x0][0x380] ;  /* 0x00007000ff1877ac */ /* 0x000e660008000c00 */
[C---:B------:R-:W-:Y:S01]  /*0cc0*/  VIADD R6, R7.reuse, 0x1 ;  /* 0x0000000107067836 */ /* 0x040fe20000000000 */
[----:B------:R-:W-:Y:S01]  /*0cd0*/  UIMAD UR9, UR20, UR11, UR6 ;  /* 0x0000000b140972a4 */ /* 0x000fe2000f8e0206 */
[----:B0-----:R-:W-:-:S03]  /*0ce0*/  ISETP.GE.AND P1, PT, R7, UR16, PT ;  /* 0x0000001007007c0c */ /* 0x001fc6000bf26270 */
[----:B------:R-:W-:Y:S02]  /*0cf0*/  ISETP.GE.AND P2, PT, R6, UR16, PT ;  /* 0x0000001006007c0c */ /* 0x000fe4000bf46270 */
[----:B------:R-:W-:Y:S01]  /*0d00*/  ISETP.GT.AND P1, PT, R7, -0x1, !P1 ;  /* 0xffffffff0700780c */ /* 0x000fe20004f24270 */
[----:B-1----:R-:W-:Y:S01]  /*0d10*/  UIADD3 UR10, UP2, UPT, UR9, UR26, URZ ;  /* 0x0000001a090a7290 */ /* 0x002fe2000ff5e0ff */
[----:B------:R-:W-:Y:S01]  /*0d20*/  IMAD R7, R10, UR16, R7 ;  /* 0x000000100a077c24 */ /* 0x000fe2000f8e0207 */
[----:B------:R-:W-:Y:S02]  /*0d30*/  ISETP.GT.AND P2, PT, R6, -0x1, !P2 ;  /* 0xffffffff0600780c */ /* 0x000fe40005744270 */
[----:B------:R-:W-:Y:S01]  /*0d40*/  PLOP3.LUT P1, PT, P0, P1, PT, 0x80, 0x8 ;  /* 0x000000000008781c */ /* 0x000fe20000723070 */
[----:B------:R-:W-:Y:S01]  /*0d50*/  ULEA.HI.X.SX32 UR9, UR9, UR27, 0x1, UP2 ;  /* 0x0000001b09097291 */ /* 0x000fe200090f0eff */
[----:B------:R-:W-:Y:S01]  /*0d60*/  IADD3 R6, P3, PT, R7, UR24, RZ ;  /* 0x0000001807067c10 */ /* 0x000fe2000ff7e0ff */
[----:B------:R-:W-:Y:S01]  /*0d70*/  IMAD.U32 R8, RZ, RZ, UR10 ;  /* 0x0000000aff087e24 */ /* 0x000fe2000f8e00ff */
[----:B------:R-:W-:-:S02]  /*0d80*/  PLOP3.LUT P2, PT, P0, P2, PT, 0x80, 0x8 ;  /* 0x000000000008781c */ /* 0x000fc40000745070 */
[----:B------:R-:W-:Y:S01]  /*0d90*/  LEA.HI.X.SX32 R7, R7, UR25, 0x1, P3 ;  /* 0x0000001907077c11 */ /* 0x000fe200098f0eff */
[----:B------:R-:W-:-:S06]  /*0da0*/  IMAD.U32 R9, RZ, RZ, UR9 ;  /* 0x00000009ff097e24 */ /* 0x000fcc000f8e00ff */
[----:B------:R-:W2:Y:S04]  /*0db0*/  @P1 LDG.E.S8 R11, desc[UR12][R6.64] ;  /* 0x0000000c060b1981 */ /* 0x000ea8000c1e1300 */
[----:B------:R-:W2:Y:S04]  /*0dc0*/  @P1 LDG.E.S8 R12, desc[UR12][R8.64] ;  /* 0x0000000c080c1981 */ /* 0x000ea8000c1e1300 */
[----:B------:R-:W3:Y:S04]  /*0dd0*/  @P2 LDG.E.S8 R13, desc[UR12][R6.64+0x1] ;  /* 0x0000010c060d2981 */ /* 0x000ee8000c1e1300 */
[----:B------:R-:W3:Y:S01]  /*0de0*/  @P2 LDG.E.S8 R16, desc[UR12][R8.64+0x1] ;  /* 0x0000010c08102981 */ /* 0x000ee2000c1e1300 */
[----:B------:R-:W-:Y:S01]  /*0df0*/  UIADD3 UR6, UPT, UPT, UR6, 0x2, URZ ;  /* 0x0000000206067890 */ /* 0x000fe2000fffe0ff */
[----:B--2---:R-:W-:-:S05]  /*0e00*/  @P1 IMAD R11, R11, R12, RZ ;  /* 0x0000000c0b0b1224 */ /* 0x004fca00078e02ff */
[----:B------:R-:W-:Y:S01]  /*0e10*/  @P1 I2FP.F32.S32 R11, R11 ;  /* 0x0000000b000b1245 */ /* 0x000fe20000201400 */
[----:B---3--:R-:W-:-:S04]  /*0e20*/  @P2 IMAD R13, R13, R16, RZ ;  /* 0x000000100d0d2224 */ /* 0x008fc800078e02ff */
[----:B------:R-:W-:Y:S01]  /*0e30*/  @P1 FADD R0, R0, R11 ;  /* 0x0000000b00001221 */ /* 0x000fe20000000000 */
[----:B------:R-:W-:-:S05]  /*0e40*/  @P2 I2FP.F32.S32 R13, R13 ;  /* 0x0000000d000d2245 */ /* 0x000fca0000201400 */
[----:B------:R-:W-:-:S07]  /*0e50*/  @P2 FADD R0, R0, R13 ;  /* 0x0000000d00002221 */ /* 0x000fce0000000000 */
.L_x_5:
[----:B------:R-:W-:Y:S05]  /*0e60*/  BRA.U !UP1, `(.L_x_3) ;  /* 0x0000000109587547 */ /* 0x000fea000b800000 */
[----:B------:R-:W0:Y:S01]  /*0e70*/  LDCU UR16, c[0x0][0x3b0] ;  /* 0x00007600ff1077ac */ /* 0x000e220008000800 */
[----:B------:R-:W-:Y:S01]  /*0e80*/  VIADD R7, R14, UR6 ;  /* 0x000000060e077c36 */ /* 0x000fe20008000000 */
[----:B------:R-:W-:Y:S04]  /*0e90*/  BSSY.RECONVERGENT B0, `(.L_x_3) ;  /* 0x0000013000007945 */ /* 0x000fe80003800200 */
[----:B0-----:R-:W-:-:S04]  /*0ea0*/  ISETP.GE.AND P1, PT, R7, UR16, PT ;  /* 0x0000001007007c0c */ /* 0x001fc8000bf26270 */
[----:B------:R-:W-:-:S04]  /*0eb0*/  ISETP.GT.AND P1, PT, R7, -0x1, !P1 ;  /* 0xffffffff0700780c */ /* 0x000fc80004f24270 */
[----:B------:R-:W-:-:S13]  /*0ec0*/  PLOP3.LUT P1, PT, P0, P1, PT, 0x80, 0x8 ;  /* 0x000000000008781c */ /* 0x000fda0000723070 */
[----:B------:R-:W-:Y:S05]  /*0ed0*/  @!P1 BRA `(.L_x_6) ;  /* 0x0000000000389947 */ /* 0x000fea0003800000 */
[----:B------:R-:W0:Y:S01]  /*0ee0*/  LDCU.128 UR24, c[0x0][0x380] ;  /* 0x00007000ff1877ac */ /* 0x000e220008000c00 */
[----:B------:R-:W-:Y:S01]  /*0ef0*/  IMAD R10, R10, UR16, R7 ;  /* 0x000000100a0a7c24 */ /* 0x000fe2000f8e0207 */
[----:B------:R-:W-:-:S04]  /*0f00*/  UIMAD UR9, UR20, UR11, UR6 ;  /* 0x0000000b140972a4 */ /* 0x000fc8000f8e0206 */
[----:B0-----:R-:W-:Y:S01]  /*0f10*/  UIADD3 UR10, UP1, UPT, UR9, UR26, URZ ;  /* 0x0000001a090a7290 */ /* 0x001fe2000ff3e0ff */
[----:B------:R-:W-:-:S03]  /*0f20*/  IADD3 R6, P0, PT, R10, UR24, RZ ;  /* 0x000000180a067c10 */ /* 0x000fc6000ff1e0ff */
[----:B------:R-:W-:Y:S01]  /*0f30*/  ULEA.HI.X.SX32 UR9, UR9, UR27, 0x1, UP1 ;  /* 0x0000001b09097291 */ /* 0x000fe200088f0eff */
[----:B------:R-:W-:Y:S01]  /*0f40*/  LEA.HI.X.SX32 R7, R10, UR25, 0x1, P0 ;  /* 0x000000190a077c11 */ /* 0x000fe200080f0eff */
[----:B------:R-:W-:-:S04]  /*0f50*/  IMAD.U32 R8, RZ, RZ, UR10 ;  /* 0x0000000aff087e24 */ /* 0x000fc8000f8e00ff */
[----:B------:R-:W-:Y:S01]  /*0f60*/  IMAD.U32 R9, RZ, RZ, UR9 ;  /* 0x00000009ff097e24 */ /* 0x000fe2000f8e00ff */
[----:B------:R-:W2:Y:S05]  /*0f70*/  LDG.E.S8 R6, desc[UR12][R6.64] ;  /* 0x0000000c06067981 */ /* 0x000eaa000c1e1300 */
[----:B------:R-:W2:Y:S02]  /*0f80*/  LDG.E.S8 R9, desc[UR12][R8.64] ;  /* 0x0000000c08097981 */ /* 0x000ea4000c1e1300 */
[----:B--2---:R-:W-:-:S05]  /*0f90*/  IMAD R10, R6, R9, RZ ;  /* 0x00000009060a7224 */ /* 0x004fca00078e02ff */
[----:B------:R-:W-:-:S05]  /*0fa0*/  I2FP.F32.S32 R11, R10 ;  /* 0x0000000a000b7245 */ /* 0x000fca0000201400 */
[----:B------:R-:W-:-:S07]  /*0fb0*/  FADD R0, R0, R11 ;  /* 0x0000000b00007221 */ /* 0x000fce0000000000 */
.L_x_6:
[----:B------:R-:W-:Y:S05]  /*0fc0*/  BSYNC.RECONVERGENT B0 ;  /* 0x0000000000007941 */ /* 0x000fea0003800200 */
.L_x_3:
[----:B------:R-:W-:Y:S05]  /*0fd0*/  BRA.U UP0, `(.L_x_7) ;  /* 0xfffffff100b47547 */ /* 0x000fea000b83ffff */
[----:B------:R-:W0:Y:S01]  /*0fe0*/  LDCU UR5, c[0x0][0x3a4] ;  /* 0x00007480ff0577ac */ /* 0x000e220008000800 */
[----:B------:R-:W-:-:S04]  /*0ff0*/  UIADD3 UR4, UPT, UPT, UR4, 0x1, URZ ;  /* 0x0000000104047890 */ /* 0x000fc8000fffe0ff */
[----:B0-----:R-:W-:-:S09]  /*1000*/  UISETP.NE.AND UP0, UPT, UR4, UR5, UPT ;  /* 0x000000050400728c */ /* 0x001fd2000bf05270 */
[----:B------:R-:W-:Y:S05]  /*1010*/  BRA.U UP0, `(.L_x_8) ;  /* 0xfffffff100987547 */ /* 0x000fea000b83ffff */
.L_x_0:
[----:B------:R-:W0:Y:S01]  /*1020*/  LDCU.64 UR16, c[0x0][0x3a8] ;  /* 0x00007500ff1077ac */ /* 0x000e220008000a00 */
[----:B------:R-:W1:Y:S01]  /*1030*/  LDC.64 R6, c[0x0][0x398] ;  /* 0x0000e600ff067b82 */ /* 0x000e620000000a00 */
[----:B------:R-:W2:Y:S01]  /*1040*/  LDCU UR5, c[0x0][0x3b0] ;  /* 0x00007600ff0577ac */ /* 0x000ea20008000800 */
[----:B------:R-:W3:Y:S01]  /*1050*/  LDCU.64 UR10, c[0x0][0x390] ;  /* 0x00007200ff0a77ac */ /* 0x000ee20008000a00 */
[----:B0-----:R-:W-:-:S04]  /*1060*/  IMAD R8, R4, UR16, RZ ;  /* 0x0000001004087c24 */ /* 0x001fc8000f8e02ff */
[----:B------:R-:W-:-:S04]  /*1070*/  IMAD.IADD R5, R3, 0x1, R8 ;  /* 0x0000000103057824 */ /* 0x000fc800078e0208 */
[----:B--2---:R-:W-:-:S05]  /*1080*/  IMAD R5, R2, UR5, R5 ;  /* 0x0000000502057c24 */ /* 0x004fca000f8e0205 */
[----:B---3--:R-:W-:-:S04]  /*1090*/  IADD3 R4, P0, PT, R5, UR10, RZ ;  /* 0x0000000a05047c10 */ /* 0x008fc8000ff1e0ff */
[----:B------:R-:W-:-:S05]  /*10a0*/  LEA.HI.X.SX32 R5, R5, UR11, 0x1, P0 ;  /* 0x0000000b05057c11 */ /* 0x000fca00080f0eff */
[----:B------:R-:W2:Y:S01]  /*10b0*/  LDG.E.S8 R4, desc[UR12][R4.64] ;  /* 0x0000000c04047981 */ /* 0x000ea2000c1e1300 */
[----:B------:R-:W-:Y:S02]  /*10c0*/  IMAD R3, R2, UR5, R3 ;  /* 0x0000000502037c24 */ /* 0x000fe4000f8e0203 */
[----:B------:R-:W-:-:S04]  /*10d0*/  IMAD R8, R8, UR17, RZ ;  /* 0x0000001108087c24 */ /* 0x000fc8000f8e02ff */
[----:B------:R-:W-:-:S04]  /*10e0*/  IMAD R3, R8, UR5, R3 ;  /* 0x0000000508037c24 */ /* 0x000fc8000f8e0203 */
[----:B-1----:R-:W-:Y:S01]  /*10f0*/  IMAD.WIDE R2, R3, 0x4, R6 ;  /* 0x0000000403027825 */ /* 0x002fe200078e0206 */
[----:B--2---:R-:W0:Y:S03]  /*1100*/  I2F.S16 R9, R4 ;  /* 0x0000000400097306 */ /* 0x004e260000101400 */
[----:B0-----:R-:W-:-:S05]  /*1110*/  FADD R9, R9, R0 ;  /* 0x0000000009097221 */ /* 0x001fca0000000000 */
[----:B------:R-:W-:Y:S01]  /*1120*/  STG.E desc[UR12][R2.64], R9 ;  /* 0x0000000902007986 */ /* 0x000fe2000c10190c */
[----:B------:R-:W-:Y:S05]  /*1130*/  EXIT ;  /* 0x000000000000794d */ /* 0x000fea0003800000 */
.L_x_9:
[----:B------:R-:W-:-:S00]  /*1140*/  BRA `(.L_x_9) ;  /* 0xfffffffc00fc7947 */ /* 0x000fc0000383ffff */
[----:B------:R-:W-:-:S00]  /*1150*/  NOP ;  /* 0x0000000000007918 */ /* 0x000fc00000000000 */
        /* <DEDUP_REMOVED lines=10> */
.L_x_10:


//--------------------- .nv.shared.reserved.0     --------------------------
	.section	.nv.shared.reserved.0,"aw",@nobits
	.weak		__nv_reservedSMEM_offset_0_alias
	.size		__nv_reservedSMEM_offset_0_alias, 0, 64
	.other		__nv_reservedSMEM_offset_0_alias,@"STO_CUDA_RESERVED_SHARED STV_DEFAULT"
__nv_reservedSMEM_offset_0_alias:
	.zero		0
	.zero		64


//--------------------- .nv.constant0._Z20conv_tbc_int8_kernelPKaS0_S0_Pfiiiiiiii --------------------------
	.section	.nv.constant0._Z20conv_tbc_int8_kernelPKaS0_S0_Pfiiiiiiii,"a",@progbits
	.sectionflags	@""
	.align	4
.nv.constant0._Z20conv_tbc_int8_kernelPKaS0_S0_Pfiiiiiiii:
	.zero		960


//--------------------- SYMBOLS --------------------------

	.type		.nv.reservedSmem.offset0,@object
	.size		.nv.reservedSmem.offset0,0x4
